//
// Generated by NVIDIA NVVM Compiler
//
// Compiler Build ID: CL-36424714
// Cuda compilation tools, release 13.0, V13.0.88
// Based on NVVM 20.0.0
//

.version 9.0
.target sm_100
.address_size 64

	// .globl	_Z10randomMovePii
.global .align 4 .b8 precalc_xorwow_matrix[102400];
.global .align 4 .b8 precalc_xorwow_offset_matrix[102400];
.global .align 4 .b8 mrg32k3aM1[2304];
.global .align 4 .b8 mrg32k3aM2[2304];
.global .align 4 .b8 mrg32k3aM1SubSeq[2016];
.global .align 4 .b8 mrg32k3aM2SubSeq[2016];
.global .align 4 .b8 mrg32k3aM1Seq[2304];
.global .align 4 .b8 mrg32k3aM2Seq[2304];
.const .align 8 .b8 __cr_lgamma_table[72];

.visible .entry _Z10randomMovePii(
	.param .u64 .ptr .align 1 _Z10randomMovePii_param_0,
	.param .u32 _Z10randomMovePii_param_1
)
{
	.reg .pred 	%p<7>;
	.reg .b16 	%rs<6>;
	.reg .b32 	%r<10>;
	.reg .b64 	%rd<13>;

	ld.param.u64 	%rd8, [_Z10randomMovePii_param_0];
	ld.param.u32 	%r1, [_Z10randomMovePii_param_1];
	cvta.to.global.u64 	%rd9, %rd8;
	mov.u32 	%r2, %tid.x;
	cvt.u16.u32 	%rs1, %r2;
	mul.hi.u16 	%rs2, %rs1, 9363;
	mul.lo.s16 	%rs3, %rs2, 7;
	sub.s16 	%rs4, %rs1, %rs3;
	mul.lo.s16 	%rs5, %rs4, 6;
	cvt.u32.u16 	%r3, %rs5;
	mul.wide.u32 	%rd10, %r3, 4;
	add.s64 	%rd1, %rd9, %rd10;
	ld.global.u32 	%r4, [%rd1];
	setp.eq.s32 	%p1, %r4, 0;
	@%p1 bra 	$L__BB0_1;
	bra.uni 	$L__BB0_7;
$L__BB0_1:
	add.s64 	%rd12, %rd1, 20;
	ld.global.u32 	%r5, [%rd1+20];
	setp.ne.s32 	%p2, %r5, 0;
	@%p2 bra 	$L__BB0_2;
	bra.uni 	$L__BB0_6;
$L__BB0_2:
	add.s64 	%rd12, %rd1, 16;
	ld.global.u32 	%r6, [%rd1+16];
	setp.eq.s32 	%p3, %r6, 0;
	@%p3 bra 	$L__BB0_6;
	add.s64 	%rd12, %rd1, 12;
	ld.global.u32 	%r7, [%rd1+12];
	setp.eq.s32 	%p4, %r7, 0;
	@%p4 bra 	$L__BB0_6;
	add.s64 	%rd12, %rd1, 8;
	ld.global.u32 	%r8, [%rd1+8];
	setp.eq.s32 	%p5, %r8, 0;
	@%p5 bra 	$L__BB0_6;
	add.s64 	%rd11, %rd1, 4;
	ld.global.u32 	%r9, [%rd1+4];
	setp.eq.s32 	%p6, %r9, 0;
	selp.b64 	%rd12, %rd11, %rd1, %p6;
$L__BB0_6:
	st.global.u32 	[%rd12], %r1;
$L__BB0_7:
	ret;

}
	// .globl	_Z13lookaheadMovePii
.visible .entry _Z13lookaheadMovePii(
	.param .u64 .ptr .align 1 _Z13lookaheadMovePii_param_0,
	.param .u32 _Z13lookaheadMovePii_param_1
)
{


	ret;

}


// ===== COMPILED SASS (sm_100) =====

	.target	sm_100

	.elftype	@"ET_EXEC"


//--------------------- .note.nv.tkinfo           --------------------------
	.section	.note.nv.tkinfo,"",@"SHT_NOTE"
	.sectionflags	@"SHF_NOTE_NV_TKINFO"
	.tkinfo
        /*0018*/ 	.word	0x00000002
        /*0030*/ 	.string	""
        /*0030*/ 	.string	"ptxas"
        /*0030*/ 	.string	"Cuda compilation tools, release 13.0, V13.0.88"
        /*0030*/ 	.string	"Build cuda_13.0.r13.0/compiler.36424714_0"
        /*0030*/ 	.string	"-arch sm_100 -m 64 "



//--------------------- .note.nv.cuinfo           --------------------------
	.section	.note.nv.cuinfo,"",@"SHT_NOTE"
	.sectionflags	@"SHF_NOTE_NV_CUINFO"
        /*0018*/ 	.short	0x0002
        /*001a*/ 	.short	0x0064
        /*001c*/ 	.short	0x0082
	.zero		2


//--------------------- .nv.info                  --------------------------
	.section	.nv.info,"",@"SHT_CUDA_INFO"
	.align	4


	//----- nvinfo : EIATTR_REGCOUNT
	.align		4
        /*0000*/ 	.byte	0x04, 0x2f
        /*0002*/ 	.short	(.L_10 - .L_9)
	.align		4
.L_9:
        /*0004*/ 	.word	index@(_Z10randomMovePii)
        /*0008*/ 	.word	0x0000000a


	//----- nvinfo : EIATTR_FRAME_SIZE
	.align		4
.L_10:
        /*000c*/ 	.byte	0x04, 0x11
        /*000e*/ 	.short	(.L_12 - .L_11)
	.align		4
.L_11:
        /*0010*/ 	.word	index@(_Z10randomMovePii)
        /*0014*/ 	.word	0x00000000


	//----- nvinfo : EIATTR_REGCOUNT
	.align		4
.L_12:
        /*0018*/ 	.byte	0x04, 0x2f
        /*001a*/ 	.short	(.L_14 - .L_13)
	.align		4
.L_13:
        /*001c*/ 	.word	index@(_Z13lookaheadMovePii)
        /*0020*/ 	.word	0x00000004


	//----- nvinfo : EIATTR_FRAME_SIZE
	.align		4
.L_14:
        /*0024*/ 	.byte	0x04, 0x11
        /*0026*/ 	.short	(.L_16 - .L_15)
	.align		4
.L_15:
        /*0028*/ 	.word	index@(_Z13lookaheadMovePii)
        /*002c*/ 	.word	0x00000000


	//----- nvinfo : EIATTR_MIN_STACK_SIZE
	.align		4
.L_16:
        /*0030*/ 	.byte	0x04, 0x12
        /*0032*/ 	.short	(.L_18 - .L_17)
	.align		4
.L_17:
        /*0034*/ 	.word	index@(_Z13lookaheadMovePii)
        /*0038*/ 	.word	0x00000000


	//----- nvinfo : EIATTR_MIN_STACK_SIZE
	.align		4
.L_18:
        /*003c*/ 	.byte	0x04, 0x12
        /*003e*/ 	.short	(.L_20 - .L_19)
	.align		4
.L_19:
        /*0040*/ 	.word	index@(_Z10randomMovePii)
        /*0044*/ 	.word	0x00000000
.L_20:


//--------------------- .nv.compat                --------------------------
	.section	.nv.compat,"",@"SHT_CUDA_COMPAT_INFO"
	.align	4
        /*0000*/ 	.byte	0x02, 0x09, 0x00, 0x00, 0x02, 0x02, 0x01, 0x00, 0x02, 0x05, 0x05, 0x00, 0x03, 0x07, 0x01, 0x01
        /*0010*/ 	.byte	0x02, 0x03, 0x00, 0x00, 0x02, 0x06, 0x01, 0x00, 0x04, 0x0b, 0x08, 0x00, 0x09, 0x00, 0x00, 0x00
        /*0020*/ 	.byte	0x00, 0x00, 0x00, 0x00


//--------------------- .nv.info._Z13lookaheadMovePii --------------------------
	.section	.nv.info._Z13lookaheadMovePii,"",@"SHT_CUDA_INFO"
	.sectionflags	@""
	.align	4


	//----- nvinfo : EIATTR_CUDA_API_VERSION
	.align		4
        /*0000*/ 	.byte	0x04, 0x37
        /*0002*/ 	.short	(.L_22 - .L_21)
.L_21:
        /*0004*/ 	.word	0x00000082


	//----- nvinfo : EIATTR_KPARAM_INFO
	.align		4
.L_22:
        /*0008*/ 	.byte	0x04, 0x17
        /*000a*/ 	.short	(.L_24 - .L_23)
.L_23:
        /*000c*/ 	.word	0x00000000
        /*0010*/ 	.short	0x0001
        /*0012*/ 	.short	0x0008
        /*0014*/ 	.byte	0x00, 0xf0, 0x11, 0x00


	//----- nvinfo : EIATTR_KPARAM_INFO
	.align		4
.L_24:
        /*0018*/ 	.byte	0x04, 0x17
        /*001a*/ 	.short	(.L_26 - .L_25)
.L_25:
        /*001c*/ 	.word	0x00000000
        /*0020*/ 	.short	0x0000
        /*0022*/ 	.short	0x0000
        /*0024*/ 	.byte	0x00, 0xf5, 0x21, 0x00


	//----- nvinfo : EIATTR_SPARSE_MMA_MASK
	.align		4
.L_26:
        /*0028*/ 	.byte	0x03, 0x50
        /*002a*/ 	.short	0x0000


	//----- nvinfo : EIATTR_MAXREG_COUNT
	.align		4
        /*002c*/ 	.byte	0x03, 0x1b
        /*002e*/ 	.short	0x00ff


	//----- nvinfo : EIATTR_MERCURY_ISA_VERSION
	.align		4
        /*0030*/ 	.byte	0x03, 0x5f
        /*0032*/ 	.short	0x0101


	//----- nvinfo : EIATTR_VRC_CTA_INIT_COUNT
	.align		4
        /*0034*/ 	.byte	0x02, 0x4a
	.zero		1
	.zero		1


	//----- nvinfo : EIATTR_EXIT_INSTR_OFFSETS
	.align		4
        /*0038*/ 	.byte	0x04, 0x1c
        /*003a*/ 	.short	(.L_28 - .L_27)


	//   ....[0]....
.L_27:
        /*003c*/ 	.word	0x00000010


	//----- nvinfo : EIATTR_CBANK_PARAM_SIZE
	.align		4
.L_28:
        /*0040*/ 	.byte	0x03, 0x19
        /*0042*/ 	.short	0x000c


	//----- nvinfo : EIATTR_PARAM_CBANK
	.align		4
        /*0044*/ 	.byte	0x04, 0x0a
        /*0046*/ 	.short	(.L_30 - .L_29)
	.align		4
.L_29:
        /*0048*/ 	.word	index@(.nv.constant0._Z13lookaheadMovePii)
        /*004c*/ 	.short	0x0380
        /*004e*/ 	.short	0x000c


	//----- nvinfo : EIATTR_SW_WAR
	.align		4
.L_30:
        /*0050*/ 	.byte	0x04, 0x36
        /*0052*/ 	.short	(.L_32 - .L_31)
.L_31:
        /*0054*/ 	.word	0x00000008
.L_32:


//--------------------- .nv.info._Z10randomMovePii --------------------------
	.section	.nv.info._Z10randomMovePii,"",@"SHT_CUDA_INFO"
	.sectionflags	@""
	.align	4


	//----- nvinfo : EIATTR_CUDA_API_VERSION
	.align		4
        /*0000*/ 	.byte	0x04, 0x37
        /*0002*/ 	.short	(.L_34 - .L_33)
.L_33:
        /*0004*/ 	.word	0x00000082


	//----- nvinfo : EIATTR_KPARAM_INFO
	.align		4
.L_34:
        /*0008*/ 	.byte	0x04, 0x17
        /*000a*/ 	.short	(.L_36 - .L_35)
.L_35:
        /*000c*/ 	.word	0x00000000
        /*0010*/ 	.short	0x0001
        /*0012*/ 	.short	0x0008
        /*0014*/ 	.byte	0x00, 0xf0, 0x11, 0x00


	//----- nvinfo : EIATTR_KPARAM_INFO
	.align		4
.L_36:
        /*0018*/ 	.byte	0x04, 0x17
        /*001a*/ 	.short	(.L_38 - .L_37)
.L_37:
        /*001c*/ 	.word	0x00000000
        /*0020*/ 	.short	0x0000
        /*0022*/ 	.short	0x0000
        /*0024*/ 	.byte	0x00, 0xf5, 0x21, 0x00


	//----- nvinfo : EIATTR_SPARSE_MMA_MASK
	.align		4
.L_38:
        /*0028*/ 	.byte	0x03, 0x50
        /*002a*/ 	.short	0x0000


	//----- nvinfo : EIATTR_MAXREG_COUNT
	.align		4
        /*002c*/ 	.byte	0x03, 0x1b
        /*002e*/ 	.short	0x00ff


	//----- nvinfo : EIATTR_MERCURY_ISA_VERSION
	.align		4
        /*0030*/ 	.byte	0x03, 0x5f
        /*0032*/ 	.short	0x0101


	//----- nvinfo : EIATTR_VRC_CTA_INIT_COUNT
	.align		4
        /*0034*/ 	.byte	0x02, 0x4a
	.zero		1
	.zero		1


	//----- nvinfo : EIATTR_EXIT_INSTR_OFFSETS
	.align		4
        /*0038*/ 	.byte	0x04, 0x1c
        /*003a*/ 	.short	(.L_40 - .L_39)


	//   ....[0]....
.L_39:
        /*003c*/ 	.word	0x00000120


	//   ....[1]....
        /*0040*/ 	.word	0x00000330


	//----- nvinfo : EIATTR_CRS_STACK_SIZE
	.align		4
.L_40:
        /*0044*/ 	.byte	0x04, 0x1e
        /*0046*/ 	.short	(.L_42 - .L_41)
.L_41:
        /*0048*/ 	.word	0x00000000


	//----- nvinfo : EIATTR_CBANK_PARAM_SIZE
	.align		4
.L_42:
        /*004c*/ 	.byte	0x03, 0x19
        /*004e*/ 	.short	0x000c


	//----- nvinfo : EIATTR_PARAM_CBANK
	.align		4
        /*0050*/ 	.byte	0x04, 0x0a
        /*0052*/ 	.short	(.L_44 - .L_43)
	.align		4
.L_43:
        /*0054*/ 	.word	index@(.nv.constant0._Z10randomMovePii)
        /*0058*/ 	.short	0x0380
        /*005a*/ 	.short	0x000c


	//----- nvinfo : EIATTR_SW_WAR
	.align		4
.L_44:
        /*005c*/ 	.byte	0x04, 0x36
        /*005e*/ 	.short	(.L_46 - .L_45)
.L_45:
        /*0060*/ 	.word	0x00000008
.L_46:


//--------------------- .nv.callgraph             --------------------------
	.section	.nv.callgraph,"",@"SHT_CUDA_CALLGRAPH"
	.align	4
	.sectionentsize	8
	.align		4
        /*0000*/ 	.word	0x00000000
	.align		4
        /*0004*/ 	.word	0xffffffff
	.align		4
        /*0008*/ 	.word	0x00000000
	.align		4
        /*000c*/ 	.word	0xfffffffe
	.align		4
        /*0010*/ 	.word	0x00000000
	.align		4
        /*0014*/ 	.word	0xfffffffd
	.align		4
        /*0018*/ 	.word	0x00000000
	.align		4
        /*001c*/ 	.word	0xfffffffc


//--------------------- .nv.constant4             --------------------------
	.section	.nv.constant4,"a",@progbits
	.align	8
	.align		8
.nv.constant4:
        /*0000*/ 	.dword	precalc_xorwow_matrix
	.align		8
        /*0008*/ 	.dword	precalc_xorwow_offset_matrix
	.align		8
        /*0010*/ 	.dword	mrg32k3aM1
	.align		8
        /*0018*/ 	.dword	mrg32k3aM2
	.align		8
        /*0020*/ 	.dword	mrg32k3aM1SubSeq
	.align		8
        /*0028*/ 	.dword	mrg32k3aM2SubSeq
	.align		8
        /*0030*/ 	.dword	mrg32k3aM1Seq
	.align		8
        /*0038*/ 	.dword	mrg32k3aM2Seq


//--------------------- .nv.constant3             --------------------------
	.section	.nv.constant3,"a",@progbits
	.align	8
.nv.constant3:
	.type		__cr_lgamma_table,@object
	.size		__cr_lgamma_table,(.L_8 - __cr_lgamma_table)
__cr_lgamma_table:
        /*0000*/ 	.byte	0x00, 0x00, 0x00, 0x00, 0x00, 0x00, 0x00, 0x00, 0x00, 0x00, 0x00, 0x00, 0x00, 0x00, 0x00, 0x00
        /*0010*/ 	.byte	0xef, 0x39, 0xfa, 0xfe, 0x42, 0x2e, 0xe6, 0x3f, 0x02, 0x20, 0x2a, 0xfa, 0x0b, 0xab, 0xfc, 0x3f
        /*0020*/ 	.byte	0xf9, 0x2c, 0x92, 0x7c, 0xa7, 0x6c, 0x09, 0x40, 0xc9, 0x79, 0x44, 0x3c, 0x64, 0x26, 0x13, 0x40
        /*0030*/ 	.byte	0xca, 0x01, 0xcf, 0x3a, 0x27, 0x51, 0x1a, 0x40, 0x30, 0xcc, 0x2d, 0xf3, 0xe1, 0x0c, 0x21, 0x40
        /*0040*/ 	.byte	0x0d, 0xb7, 0xfc, 0x82, 0x8e, 0x35, 0x25, 0x40
.L_8:


//--------------------- .text._Z13lookaheadMovePii --------------------------
	.section	.text._Z13lookaheadMovePii,"ax",@progbits
	.align	128
        .global         _Z13lookaheadMovePii
        .type           _Z13lookaheadMovePii,@function
        .size           _Z13lookaheadMovePii,(.L_x_4 - _Z13lookaheadMovePii)
        .other          _Z13lookaheadMovePii,@"STO_CUDA_ENTRY STV_DEFAULT"
_Z13lookaheadMovePii:
.text._Z13lookaheadMovePii:
[----:B------:R-:W-:Y:S01]  /*0000*/  LDC R1, c[0x0][0x37c] ;  /* 0x0000df00ff017b82 */ /* 0x000fe20000000800 */
[----:B------:R-:W-:Y:S05]  /*0010*/  EXIT ;  /* 0x000000000000794d */ /* 0x000fea0003800000 */
.L_x_0:
[----:B------:R-:W-:-:S00]  /*0020*/  BRA `(.L_x_0) ;  /* 0xfffffffc00fc7947 */ /* 0x000fc0000383ffff */
[----:B------:R-:W-:-:S00]  /*0030*/  NOP ;  /* 0x0000000000007918 */ /* 0x000fc00000000000 */
        /* <DEDUP_REMOVED lines=12> */
.L_x_4:


//--------------------- .text._Z10randomMovePii   --------------------------
	.section	.text._Z10randomMovePii,"ax",@progbits
	.align	128
        .global         _Z10randomMovePii
        .type           _Z10randomMovePii,@function
        .size           _Z10randomMovePii,(.L_x_5 - _Z10randomMovePii)
        .other          _Z10randomMovePii,@"STO_CUDA_ENTRY STV_DEFAULT"
_Z10randomMovePii:
.text._Z10randomMovePii:
[----:B------:R-:W-:Y:S01]  /*0000*/  LDC R1, c[0x0][0x37c] ;  /* 0x0000df00ff017b82 */ /* 0x000fe20000000800 */
[----:B------:R-:W0:Y:S07]  /*0010*/  S2R R5, SR_TID.X ;  /* 0x0000000000057919 */ /* 0x000e2e0000002100 */
[----:B------:R-:W1:Y:S01]  /*0020*/  LDC.64 R2, c[0x0][0x380] ;  /* 0x0000e000ff027b82 */ /* 0x000e620000000a00 */
[----:B------:R-:W2:Y:S01]  /*0030*/  LDCU.64 UR4, c[0x0][0x358] ;  /* 0x00006b00ff0477ac */ /* 0x000ea20008000a00 */
[----:B0-----:R-:W-:-:S05]  /*0040*/  LOP3.LUT R0, R5, 0xffff, RZ, 0xc0, !PT ;  /* 0x0000ffff05007812 */ /* 0x001fca00078ec0ff */
[----:B------:R-:W-:-:S05]  /*0050*/  IMAD R0, R0, 0x2493, RZ ;  /* 0x0000249300007824 */ /* 0x000fca00078e02ff */
[----:B------:R-:W-:-:S04]  /*0060*/  SHF.R.U32.HI R0, RZ, 0x10, R0 ;  /* 0x00000010ff007819 */ /* 0x000fc80000011600 */
[----:B------:R-:W-:-:S05]  /*0070*/  PRMT R0, R0, 0x9910, RZ ;  /* 0x0000991000007816 */ /* 0x000fca00000000ff */
[----:B------:R-:W-:-:S04]  /*0080*/  IMAD R0, R0, 0x7, RZ ;  /* 0x0000000700007824 */ /* 0x000fc800078e02ff */
[----:B------:R-:W-:-:S05]  /*0090*/  IMAD.MOV R0, RZ, RZ, -R0 ;  /* 0x000000ffff007224 */ /* 0x000fca00078e0a00 */
[----:B------:R-:W-:-:S05]  /*00a0*/  PRMT R0, R0, 0x7710, RZ ;  /* 0x0000771000007816 */ /* 0x000fca00000000ff */
[----:B------:R-:W-:-:S05]  /*00b0*/  IMAD.IADD R0, R0, 0x1, R5 ;  /* 0x0000000100007824 */ /* 0x000fca00078e0205 */
[----:B------:R-:W-:-:S05]  /*00c0*/  PRMT R0, R0, 0x9910, RZ ;  /* 0x0000991000007816 */ /* 0x000fca00000000ff */
[----:B------:R-:W-:-:S05]  /*00d0*/  IMAD R0, R0, 0x6, RZ ;  /* 0x0000000600007824 */ /* 0x000fca00078e02ff */
[----:B------:R-:W-:-:S05]  /*00e0*/  LOP3.LUT R5, R0, 0xffff, RZ, 0xc0, !PT ;  /* 0x0000ffff00057812 */ /* 0x000fca00078ec0ff */
[----:B-1----:R-:W-:-:S05]  /*00f0*/  IMAD.WIDE.U32 R2, R5, 0x4, R2 ;  /* 0x0000000405027825 */ /* 0x002fca00078e0002 */
[----:B--2---:R-:W2:Y:S02]  /*0100*/  LDG.E R0, desc[UR4][R2.64] ;  /* 0x0000000402007981 */ /* 0x004ea4000c1e1900 */
[----:B--2---:R-:W-:-:S13]  /*0110*/  ISETP.NE.AND P0, PT, R0, RZ, PT ;  /* 0x000000ff0000720c */ /* 0x004fda0003f05270 */
[----:B------:R-:W-:Y:S05]  /*0120*/  @P0 EXIT ;  /* 0x000000000000094d */ /* 0x000fea0003800000 */
[----:B------:R-:W2:Y:S01]  /*0130*/  LDG.E R0, desc[UR4][R2.64+0x14] ;  /* 0x0000140402007981 */ /* 0x000ea2000c1e1900 */
[----:B------:R-:W-:Y:S01]  /*0140*/  IADD3 R5, P1, PT, R2, 0x14, RZ ;  /* 0x0000001402057810 */ /* 0x000fe20007f3e0ff */
[----:B------:R-:W-:Y:S01]  /*0150*/  BSSY.RECONVERGENT B0, `(.L_x_1) ;  /* 0x0000019000007945 */ /* 0x000fe20003800200 */
[----:B--2---:R-:W-:-:S03]  /*0160*/  ISETP.NE.AND P0, PT, R0, RZ, PT ;  /* 0x000000ff0000720c */ /* 0x004fc60003f05270 */
[----:B------:R-:W-:-:S10]  /*0170*/  IMAD.X R0, RZ, RZ, R3, P1 ;  /* 0x000000ffff007224 */ /* 0x000fd400008e0603 */
[----:B------:R-:W-:Y:S05]  /*0180*/  @!P0 BRA `(.L_x_2) ;  /* 0x0000000000548947 */ /* 0x000fea0003800000 */
[----:B------:R-:W2:Y:S01]  /*0190*/  LDG.E R0, desc[UR4][R2.64+0x10] ;  /* 0x0000100402007981 */ /* 0x000ea2000c1e1900 */
[----:B------:R-:W-:Y:S02]  /*01a0*/  IADD3 R5, P1, PT, R2, 0x10, RZ ;  /* 0x0000001002057810 */ /* 0x000fe40007f3e0ff */
        /* <DEDUP_REMOVED lines=14> */
[----:B------:R-:W-:-:S05]  /*0290*/  IADD3 R5, P1, PT, R2, 0x4, RZ ;  /* 0x0000000402057810 */ /* 0x000fca0007f3e0ff */
[----:B------:R-:W-:Y:S01]  /*02a0*/  IMAD.X R7, RZ, RZ, R3, P1 ;  /* 0x000000ffff077224 */ /* 0x000fe200008e0603 */
[----:B--2---:R-:W-:-:S04]  /*02b0*/  ISETP.NE.AND P0, PT, R0, RZ, PT ;  /* 0x000000ff0000720c */ /* 0x004fc80003f05270 */
[----:B------:R-:W-:Y:S02]  /*02c0*/  SEL R5, R5, R2, !P0 ;  /* 0x0000000205057207 */ /* 0x000fe40004000000 */
[----:B------:R-:W-:-:S07]  /*02d0*/  SEL R0, R7, R3, !P0 ;  /* 0x0000000307007207 */ /* 0x000fce0004000000 */
.L_x_2:
[----:B------:R-:W-:Y:S05]  /*02e0*/  BSYNC.RECONVERGENT B0 ;  /* 0x0000000000007941 */ /* 0x000fea0003800200 */
.L_x_1:
[----:B------:R-:W0:Y:S01]  /*02f0*/  LDC R7, c[0x0][0x388] ;  /* 0x0000e200ff077b82 */ /* 0x000e220000000800 */
[----:B------:R-:W-:Y:S02]  /*0300*/  IMAD.MOV.U32 R2, RZ, RZ, R5 ;  /* 0x000000ffff027224 */ /* 0x000fe400078e0005 */
[----:B------:R-:W-:-:S05]  /*0310*/  IMAD.MOV.U32 R3, RZ, RZ, R0 ;  /* 0x000000ffff037224 */ /* 0x000fca00078e0000 */
[----:B0-----:R-:W-:Y:S01]  /*0320*/  STG.E desc[UR4][R2.64], R7 ;  /* 0x0000000702007986 */ /* 0x001fe2000c101904 */
[----:B------:R-:W-:Y:S05]  /*0330*/  EXIT ;  /* 0x000000000000794d */ /* 0x000fea0003800000 */
.L_x_3:
        /* <DEDUP_REMOVED lines=12> */
.L_x_5:


//--------------------- .nv.global.init           --------------------------
	.section	.nv.global.init,"aw",@progbits
	.align	4
.nv.global.init:
	.type		mrg32k3aM1SubSeq,@object
	.size		mrg32k3aM1SubSeq,(mrg32k3aM2SubSeq - mrg32k3aM1SubSeq)
mrg32k3aM1SubSeq:
        /*0000*/ 	.byte	0x0b, 0xcc, 0xee, 0x04, 0x73, 0x29, 0x8b, 0x6f, 0xf6, 0x53, 0x03, 0xf6, 0x23, 0xf6, 0xea, 0xda
        /* <DEDUP_REMOVED lines=125> */
	.type		mrg32k3aM2SubSeq,@object
	.size		mrg32k3aM2SubSeq,(mrg32k3aM1 - mrg32k3aM2SubSeq)
mrg32k3aM2SubSeq:
        /* <DEDUP_REMOVED lines=126> */
	.type		mrg32k3aM1,@object
	.size		mrg32k3aM1,(mrg32k3aM1Seq - mrg32k3aM1)
mrg32k3aM1:
        /* <DEDUP_REMOVED lines=144> */
	.type		mrg32k3aM1Seq,@object
	.size		mrg32k3aM1Seq,(mrg32k3aM2 - mrg32k3aM1Seq)
mrg32k3aM1Seq:
        /* <DEDUP_REMOVED lines=144> */
	.type		mrg32k3aM2,@object
	.size		mrg32k3aM2,(mrg32k3aM2Seq - mrg32k3aM2)
mrg32k3aM2:
        /* <DEDUP_REMOVED lines=144> */
	.type		mrg32k3aM2Seq,@object
	.size		mrg32k3aM2Seq,(precalc_xorwow_matrix - mrg32k3aM2Seq)
mrg32k3aM2Seq:
        /* <DEDUP_REMOVED lines=144> */
	.type		precalc_xorwow_matrix,@object
	.size		precalc_xorwow_matrix,(precalc_xorwow_offset_matrix - precalc_xorwow_matrix)
precalc_xorwow_matrix:
        /* <DEDUP_REMOVED lines=6400> */
	.type		precalc_xorwow_offset_matrix,@object
	.size		precalc_xorwow_offset_matrix,(.L_1 - precalc_xorwow_offset_matrix)
precalc_xorwow_offset_matrix:
        /* <DEDUP_REMOVED lines=6400> */
.L_1:


//--------------------- .nv.shared.reserved.0     --------------------------
	.section	.nv.shared.reserved.0,"aw",@nobits
	.weak		__nv_reservedSMEM_offset_0_alias
	.size		__nv_reservedSMEM_offset_0_alias, 0, 64
	.other		__nv_reservedSMEM_offset_0_alias,@"STO_CUDA_RESERVED_SHARED STV_DEFAULT"
__nv_reservedSMEM_offset_0_alias:
	.zero		0
	.zero		64


//--------------------- .nv.constant0._Z13lookaheadMovePii --------------------------
	.section	.nv.constant0._Z13lookaheadMovePii,"a",@progbits
	.sectionflags	@""
	.align	4
.nv.constant0._Z13lookaheadMovePii:
	.zero		908


//--------------------- .nv.constant0._Z10randomMovePii --------------------------
	.section	.nv.constant0._Z10randomMovePii,"a",@progbits
	.sectionflags	@""
	.align	4
.nv.constant0._Z10randomMovePii:
	.zero		908


//--------------------- SYMBOLS --------------------------

	.type		.nv.reservedSmem.offset0,@object
	.size		.nv.reservedSmem.offset0,0x4
